//
// Generated by NVIDIA NVVM Compiler
//
// Compiler Build ID: CL-36424714
// Cuda compilation tools, release 13.0, V13.0.88
// Based on NVVM 20.0.0
//

.version 9.0
.target sm_100
.address_size 64

	// .globl	_Z6callIDv
.extern .func  (.param .b32 func_retval0) vprintf
(
	.param .b64 vprintf_param_0,
	.param .b64 vprintf_param_1
)
;
.global .align 1 .b8 $str[46] = {66, 108, 111, 99, 107, 32, 68, 105, 109, 58, 32, 37, 100, 32, 124, 32, 66, 108, 111, 99, 107, 32, 73, 68, 58, 32, 37, 100, 32, 124, 32, 84, 104, 114, 101, 97, 100, 32, 73, 68, 58, 32, 37, 100, 10};

.visible .entry _Z6callIDv()
{
	.local .align 8 .b8 	__local_depot0[16];
	.reg .b64 	%SP;
	.reg .b64 	%SPL;
	.reg .b32 	%r<6>;
	.reg .b64 	%rd<5>;

	mov.u64 	%SPL, __local_depot0;
	cvta.local.u64 	%SP, %SPL;
	add.u64 	%rd1, %SP, 0;
	add.u64 	%rd2, %SPL, 0;
	mov.u32 	%r1, %ntid.x;
	mov.u32 	%r2, %ctaid.x;
	mov.u32 	%r3, %tid.x;
	st.local.v2.u32 	[%rd2], {%r1, %r2};
	st.local.u32 	[%rd2+8], %r3;
	mov.u64 	%rd3, $str;
	cvta.global.u64 	%rd4, %rd3;
	{ // callseq 0, 0
	.param .b64 param0;
	st.param.b64 	[param0], %rd4;
	.param .b64 param1;
	st.param.b64 	[param1], %rd1;
	.param .b32 retval0;
	call.uni (retval0), 
	vprintf, 
	(
	param0, 
	param1
	);
	ld.param.b32 	%r4, [retval0];
	} // callseq 0
	ret;

}


// ===== COMPILED SASS (sm_100) =====

	.target	sm_100

	.elftype	@"ET_EXEC"


//--------------------- .note.nv.tkinfo           --------------------------
	.section	.note.nv.tkinfo,"",@"SHT_NOTE"
	.sectionflags	@"SHF_NOTE_NV_TKINFO"
	.tkinfo
        /*0018*/ 	.word	0x00000002
        /*0030*/ 	.string	""
        /*0030*/ 	.string	"ptxas"
        /*0030*/ 	.string	"Cuda compilation tools, release 13.0, V13.0.88"
        /*0030*/ 	.string	"Build cuda_13.0.r13.0/compiler.36424714_0"
        /*0030*/ 	.string	"-arch sm_100 -m 64 "



//--------------------- .note.nv.cuinfo           --------------------------
	.section	.note.nv.cuinfo,"",@"SHT_NOTE"
	.sectionflags	@"SHF_NOTE_NV_CUINFO"
        /*0018*/ 	.short	0x0002
        /*001a*/ 	.short	0x0064
        /*001c*/ 	.short	0x0082
	.zero		2


//--------------------- .nv.info                  --------------------------
	.section	.nv.info,"",@"SHT_CUDA_INFO"
	.align	4


	//----- nvinfo : EIATTR_REGCOUNT
	.align		4
        /*0000*/ 	.byte	0x04, 0x2f
        /*0002*/ 	.short	(.L_2 - .L_1)
	.align		4
.L_1:
        /*0004*/ 	.word	index@(_Z6callIDv)
        /*0008*/ 	.word	0x00000018


	//----- nvinfo : EIATTR_FRAME_SIZE
	.align		4
.L_2:
        /*000c*/ 	.byte	0x04, 0x11
        /*000e*/ 	.short	(.L_4 - .L_3)
	.align		4
.L_3:
        /*0010*/ 	.word	index@(_Z6callIDv)
        /*0014*/ 	.word	0x00000010


	//----- nvinfo : EIATTR_MIN_STACK_SIZE
	.align		4
.L_4:
        /*0018*/ 	.byte	0x04, 0x12
        /*001a*/ 	.short	(.L_6 - .L_5)
	.align		4
.L_5:
        /*001c*/ 	.word	index@(_Z6callIDv)
        /*0020*/ 	.word	0x00000010
.L_6:


//--------------------- .nv.compat                --------------------------
	.section	.nv.compat,"",@"SHT_CUDA_COMPAT_INFO"
	.align	4
        /*0000*/ 	.byte	0x02, 0x09, 0x00, 0x00, 0x02, 0x02, 0x01, 0x00, 0x02, 0x05, 0x05, 0x00, 0x03, 0x07, 0x01, 0x01
        /*0010*/ 	.byte	0x02, 0x03, 0x00, 0x00, 0x02, 0x06, 0x01, 0x00, 0x04, 0x0b, 0x08, 0x00, 0x09, 0x00, 0x00, 0x00
        /*0020*/ 	.byte	0x00, 0x00, 0x00, 0x00


//--------------------- .nv.info._Z6callIDv       --------------------------
	.section	.nv.info._Z6callIDv,"",@"SHT_CUDA_INFO"
	.sectionflags	@""
	.align	4


	//----- nvinfo : EIATTR_CUDA_API_VERSION
	.align		4
        /*0000*/ 	.byte	0x04, 0x37
        /*0002*/ 	.short	(.L_8 - .L_7)
.L_7:
        /*0004*/ 	.word	0x00000082


	//----- nvinfo : EIATTR_SPARSE_MMA_MASK
	.align		4
.L_8:
        /*0008*/ 	.byte	0x03, 0x50
        /*000a*/ 	.short	0x0000


	//----- nvinfo : EIATTR_MAXREG_COUNT
	.align		4
        /*000c*/ 	.byte	0x03, 0x1b
        /*000e*/ 	.short	0x00ff


	//----- nvinfo : EIATTR_EXTERNS
	.align		4
        /*0010*/ 	.byte	0x04, 0x0f
        /*0012*/ 	.short	(.L_10 - .L_9)


	//   ....[0]....
	.align		4
.L_9:
        /*0014*/ 	.word	index@(vprintf)


	//----- nvinfo : EIATTR_MERCURY_ISA_VERSION
	.align		4
.L_10:
        /*0018*/ 	.byte	0x03, 0x5f
        /*001a*/ 	.short	0x0101


	//----- nvinfo : EIATTR_VRC_CTA_INIT_COUNT
	.align		4
        /*001c*/ 	.byte	0x02, 0x4a
	.zero		1
	.zero		1


	//----- nvinfo : EIATTR_SYSCALL_OFFSETS
	.align		4
        /*0020*/ 	.byte	0x04, 0x46
        /*0022*/ 	.short	(.L_12 - .L_11)


	//   ....[0]....
.L_11:
        /*0024*/ 	.word	0x00000110


	//----- nvinfo : EIATTR_EXIT_INSTR_OFFSETS
	.align		4
.L_12:
        /*0028*/ 	.byte	0x04, 0x1c
        /*002a*/ 	.short	(.L_14 - .L_13)


	//   ....[0]....
.L_13:
        /*002c*/ 	.word	0x00000120


	//----- nvinfo : EIATTR_SW_WAR
	.align		4
.L_14:
        /*0030*/ 	.byte	0x04, 0x36
        /*0032*/ 	.short	(.L_16 - .L_15)
.L_15:
        /*0034*/ 	.word	0x00000008
.L_16:


//--------------------- .nv.callgraph             --------------------------
	.section	.nv.callgraph,"",@"SHT_CUDA_CALLGRAPH"
	.align	4
	.sectionentsize	8
	.align		4
        /*0000*/ 	.word	0x00000000
	.align		4
        /*0004*/ 	.word	0xffffffff
	.align		4
        /*0008*/ 	.word	index@(_Z6callIDv)
	.align		4
        /*000c*/ 	.word	index@(vprintf)
	.align		4
        /*0010*/ 	.word	0x00000000
	.align		4
        /*0014*/ 	.word	0xfffffffe
	.align		4
        /*0018*/ 	.word	0x00000000
	.align		4
        /*001c*/ 	.word	0xfffffffd
	.align		4
        /*0020*/ 	.word	0x00000000
	.align		4
        /*0024*/ 	.word	0xfffffffc


//--------------------- .nv.constant4             --------------------------
	.section	.nv.constant4,"a",@progbits
	.align	8
	.align		8
.nv.constant4:
        /*0000*/ 	.dword	vprintf
	.align		8
        /*0008*/ 	.dword	$str


//--------------------- .text._Z6callIDv          --------------------------
	.section	.text._Z6callIDv,"ax",@progbits
	.align	128
        .global         _Z6callIDv
        .type           _Z6callIDv,@function
        .size           _Z6callIDv,(.L_x_2 - _Z6callIDv)
        .other          _Z6callIDv,@"STO_CUDA_ENTRY STV_DEFAULT"
_Z6callIDv:
.text._Z6callIDv:
[----:B------:R-:W0:Y:S01]  /*0000*/  LDC R1, c[0x0][0x37c] ;  /* 0x0000df00ff017b82 */ /* 0x000e220000000800 */
[----:B------:R-:W1:Y:S01]  /*0010*/  S2R R10, SR_TID.X ;  /* 0x00000000000a7919 */ /* 0x000e620000002100 */
[----:B------:R-:W2:Y:S06]  /*0020*/  LDCU UR5, c[0x0][0x2fc] ;  /* 0x00005f80ff0577ac */ /* 0x000eac0008000800 */
[----:B------:R-:W3:Y:S01]  /*0030*/  LDC R8, c[0x0][0x360] ;  /* 0x0000d800ff087b82 */ /* 0x000ee20000000800 */
[----:B0-----:R-:W-:Y:S01]  /*0040*/  VIADD R1, R1, 0xfffffff0 ;  /* 0xfffffff001017836 */ /* 0x001fe20000000000 */
[----:B------:R-:W3:Y:S01]  /*0050*/  S2R R9, SR_CTAID.X ;  /* 0x0000000000097919 */ /* 0x000ee20000002500 */
[----:B------:R-:W-:Y:S01]  /*0060*/  MOV R0, 0x0 ;  /* 0x0000000000007802 */ /* 0x000fe20000000f00 */
[----:B------:R-:W0:Y:S04]  /*0070*/  LDCU UR4, c[0x0][0x2f8] ;  /* 0x00005f00ff0477ac */ /* 0x000e280008000800 */
[----:B------:R4:W5:Y:S01]  /*0080*/  LDC.64 R2, c[0x4][R0] ;  /* 0x0100000000027b82 */ /* 0x0009620000000a00 */
[----:B------:R-:W2:Y:S01]  /*0090*/  LDCU.64 UR6, c[0x4][0x8] ;  /* 0x01000100ff0677ac */ /* 0x000ea20008000a00 */
[----:B0-----:R-:W-:Y:S01]  /*00a0*/  IADD3 R6, P0, PT, R1, UR4, RZ ;  /* 0x0000000401067c10 */ /* 0x001fe2000ff1e0ff */
[----:B--2---:R-:W-:Y:S01]  /*00b0*/  IMAD.U32 R4, RZ, RZ, UR6 ;  /* 0x00000006ff047e24 */ /* 0x004fe2000f8e00ff */
[----:B------:R-:W-:-:S03]  /*00c0*/  MOV R5, UR7 ;  /* 0x0000000700057c02 */ /* 0x000fc60008000f00 */
[----:B------:R-:W-:Y:S01]  /*00d0*/  IMAD.X R7, RZ, RZ, UR5, P0 ;  /* 0x00000005ff077e24 */ /* 0x000fe200080e06ff */
[----:B-1----:R4:W-:Y:S04]  /*00e0*/  STL [R1+0x8], R10 ;  /* 0x0000080a01007387 */ /* 0x0029e80000100800 */
[----:B---3--:R4:W-:Y:S03]  /*00f0*/  STL.64 [R1], R8 ;  /* 0x0000000801007387 */ /* 0x0089e60000100a00 */
[----:B------:R-:W-:-:S07]  /*0100*/  LEPC R20, `(.L_x_0) ;  /* 0x000000001014794e */ /* 0x000fce0000000000 */
[----:B----45:R-:W-:Y:S05]  /*0110*/  CALL.ABS.NOINC R2 ;  /* 0x0000000002007343 */ /* 0x030fea0003c00000 */
.L_x_0:
[----:B------:R-:W-:Y:S05]  /*0120*/  EXIT ;  /* 0x000000000000794d */ /* 0x000fea0003800000 */
.L_x_1:
[----:B------:R-:W-:-:S00]  /*0130*/  BRA `(.L_x_1) ;  /* 0xfffffffc00fc7947 */ /* 0x000fc0000383ffff */
[----:B------:R-:W-:-:S00]  /*0140*/  NOP ;  /* 0x0000000000007918 */ /* 0x000fc00000000000 */
        /* <DEDUP_REMOVED lines=11> */
.L_x_2:


//--------------------- .nv.global.init           --------------------------
	.section	.nv.global.init,"aw",@progbits
.nv.global.init:
	.type		$str,@object
	.size		$str,(.L_0 - $str)
$str:
        /*0000*/ 	.byte	0x42, 0x6c, 0x6f, 0x63, 0x6b, 0x20, 0x44, 0x69, 0x6d, 0x3a, 0x20, 0x25, 0x64, 0x20, 0x7c, 0x20
        /*0010*/ 	.byte	0x42, 0x6c, 0x6f, 0x63, 0x6b, 0x20, 0x49, 0x44, 0x3a, 0x20, 0x25, 0x64, 0x20, 0x7c, 0x20, 0x54
        /*0020*/ 	.byte	0x68, 0x72, 0x65, 0x61, 0x64, 0x20, 0x49, 0x44, 0x3a, 0x20, 0x25, 0x64, 0x0a, 0x00
.L_0:


//--------------------- .nv.shared.reserved.0     --------------------------
	.section	.nv.shared.reserved.0,"aw",@nobits
	.weak		__nv_reservedSMEM_offset_0_alias
	.size		__nv_reservedSMEM_offset_0_alias, 0, 64
	.other		__nv_reservedSMEM_offset_0_alias,@"STO_CUDA_RESERVED_SHARED STV_DEFAULT"
__nv_reservedSMEM_offset_0_alias:
	.zero		0
	.zero		64


//--------------------- .nv.constant0._Z6callIDv  --------------------------
	.section	.nv.constant0._Z6callIDv,"a",@progbits
	.sectionflags	@""
	.align	4
.nv.constant0._Z6callIDv:
	.zero		896


//--------------------- SYMBOLS --------------------------

	.type		.nv.reservedSmem.offset0,@object
	.size		.nv.reservedSmem.offset0,0x4
	.type		vprintf,@function
